	.headerflags	@"EF_CUDA_TEXMODE_UNIFIED EF_CUDA_64BIT_ADDRESS EF_CUDA_ACCELERATORS EF_CUDA_SM90 EF_CUDA_VIRTUAL_SM(EF_CUDA_SM90)"
	.elftype	@"ET_EXEC"


//--------------------- .nv.info                  --------------------------
	.section	.nv.info,"",@"SHT_CUDA_INFO"
	.align	4


	//----- nvinfo : EIATTR_REGCOUNT
	.align		4
        /*0000*/ 	.byte	0x04, 0x2f
        /*0002*/ 	.short	(.L_1 - .L_0)
	.align		4
.L_0:
        /*0004*/ 	.word	index@(triton_poi_fused_add_cat_mul_relu_sigmoid_36)
        /*0008*/ 	.word	0x00000012


	//----- nvinfo : EIATTR_MIN_STACK_SIZE
	.align		4
.L_1:
        /*000c*/ 	.byte	0x04, 0x12
        /*000e*/ 	.short	(.L_3 - .L_2)
	.align		4
.L_2:
        /*0010*/ 	.word	index@(triton_poi_fused_add_cat_mul_relu_sigmoid_36)
        /*0014*/ 	.word	0x00000000


	//----- nvinfo : EIATTR_FRAME_SIZE
	.align		4
.L_3:
        /*0018*/ 	.byte	0x04, 0x11
        /*001a*/ 	.short	(.L_5 - .L_4)
	.align		4
.L_4:
        /*001c*/ 	.word	index@(triton_poi_fused_add_cat_mul_relu_sigmoid_36)
        /*0020*/ 	.word	0x00000000


	//----- nvinfo : EIATTR_MIN_STACK_SIZE
	.align		4
.L_5:
        /*0024*/ 	.byte	0x04, 0x12
        /*0026*/ 	.short	(.L_7 - .L_6)
	.align		4
.L_6:
        /*0028*/ 	.word	index@(triton_poi_fused_add_cat_mul_relu_sigmoid_36)
        /*002c*/ 	.word	0x00000000
.L_7:


//--------------------- .nv.info.triton_poi_fused_add_cat_mul_relu_sigmoid_36 --------------------------
	.section	.nv.info.triton_poi_fused_add_cat_mul_relu_sigmoid_36,"",@"SHT_CUDA_INFO"
	.sectionflags	@""
	.align	4


	//----- nvinfo : EIATTR_CUDA_API_VERSION
	.align		4
        /*0000*/ 	.byte	0x04, 0x37
        /*0002*/ 	.short	(.L_9 - .L_8)
.L_8:
        /*0004*/ 	.word	0x0000007c


	//----- nvinfo : EIATTR_KPARAM_INFO
	.align		4
.L_9:
        /*0008*/ 	.byte	0x04, 0x17
        /*000a*/ 	.short	(.L_11 - .L_10)
.L_10:
        /*000c*/ 	.word	0x00000000
        /*0010*/ 	.short	0x0007
        /*0012*/ 	.short	0x0038
        /*0014*/ 	.byte	0x00, 0xf0, 0x11, 0x00


	//----- nvinfo : EIATTR_KPARAM_INFO
	.align		4
.L_11:
        /*0018*/ 	.byte	0x04, 0x17
        /*001a*/ 	.short	(.L_13 - .L_12)
.L_12:
        /*001c*/ 	.word	0x00000000
        /*0020*/ 	.short	0x0006
        /*0022*/ 	.short	0x0030
        /*0024*/ 	.byte	0x00, 0xf4, 0x21, 0x00


	//----- nvinfo : EIATTR_KPARAM_INFO
	.align		4
.L_13:
        /*0028*/ 	.byte	0x04, 0x17
        /*002a*/ 	.short	(.L_15 - .L_14)
.L_14:
        /*002c*/ 	.word	0x00000000
        /*0030*/ 	.short	0x0005
        /*0032*/ 	.short	0x0028
        /*0034*/ 	.byte	0x00, 0xf4, 0x21, 0x00


	//----- nvinfo : EIATTR_KPARAM_INFO
	.align		4
.L_15:
        /*0038*/ 	.byte	0x04, 0x17
        /*003a*/ 	.short	(.L_17 - .L_16)
.L_16:
        /*003c*/ 	.word	0x00000000
        /*0040*/ 	.short	0x0004
        /*0042*/ 	.short	0x0020
        /*0044*/ 	.byte	0x00, 0xf4, 0x21, 0x00


	//----- nvinfo : EIATTR_KPARAM_INFO
	.align		4
.L_17:
        /*0048*/ 	.byte	0x04, 0x17
        /*004a*/ 	.short	(.L_19 - .L_18)
.L_18:
        /*004c*/ 	.word	0x00000000
        /*0050*/ 	.short	0x0003
        /*0052*/ 	.short	0x0018
        /*0054*/ 	.byte	0x00, 0xf4, 0x21, 0x00


	//----- nvinfo : EIATTR_KPARAM_INFO
	.align		4
.L_19:
        /*0058*/ 	.byte	0x04, 0x17
        /*005a*/ 	.short	(.L_21 - .L_20)
.L_20:
        /*005c*/ 	.word	0x00000000
        /*0060*/ 	.short	0x0002
        /*0062*/ 	.short	0x0010
        /*0064*/ 	.byte	0x00, 0xf4, 0x21, 0x00


	//----- nvinfo : EIATTR_KPARAM_INFO
	.align		4
.L_21:
        /*0068*/ 	.byte	0x04, 0x17
        /*006a*/ 	.short	(.L_23 - .L_22)
.L_22:
        /*006c*/ 	.word	0x00000000
        /*0070*/ 	.short	0x0001
        /*0072*/ 	.short	0x0008
        /*0074*/ 	.byte	0x00, 0xf4, 0x21, 0x00


	//----- nvinfo : EIATTR_KPARAM_INFO
	.align		4
.L_23:
        /*0078*/ 	.byte	0x04, 0x17
        /*007a*/ 	.short	(.L_25 - .L_24)
.L_24:
        /*007c*/ 	.word	0x00000000
        /*0080*/ 	.short	0x0000
        /*0082*/ 	.short	0x0000
        /*0084*/ 	.byte	0x00, 0xf4, 0x21, 0x00


	//----- nvinfo : EIATTR_SPARSE_MMA_MASK
	.align		4
.L_25:
        /*0088*/ 	.byte	0x03, 0x50
        /*008a*/ 	.short	0x0000


	//----- nvinfo : EIATTR_MAXREG_COUNT
	.align		4
        /*008c*/ 	.byte	0x03, 0x1b
        /*008e*/ 	.short	0x00ff


	//----- nvinfo : EIATTR_EXIT_INSTR_OFFSETS
	.align		4
        /*0090*/ 	.byte	0x04, 0x1c
        /*0092*/ 	.short	(.L_27 - .L_26)


	//   ....[0]....
.L_26:
        /*0094*/ 	.word	0x000003d0


	//----- nvinfo : EIATTR_REQNTID
	.align		4
.L_27:
        /*0098*/ 	.byte	0x04, 0x10
        /*009a*/ 	.short	(.L_29 - .L_28)
.L_28:
        /*009c*/ 	.word	0x00000080
        /*00a0*/ 	.word	0x00000001
        /*00a4*/ 	.word	0x00000001


	//----- nvinfo : EIATTR_CBANK_PARAM_SIZE
	.align		4
.L_29:
        /*00a8*/ 	.byte	0x03, 0x19
        /*00aa*/ 	.short	0x003c


	//----- nvinfo : EIATTR_PARAM_CBANK
	.align		4
        /*00ac*/ 	.byte	0x04, 0x0a
        /*00ae*/ 	.short	(.L_31 - .L_30)
	.align		4
.L_30:
        /*00b0*/ 	.word	index@(.nv.constant0.triton_poi_fused_add_cat_mul_relu_sigmoid_36)
        /*00b4*/ 	.short	0x0210
        /*00b6*/ 	.short	0x003c


	//----- nvinfo : EIATTR_SW_WAR
	.align		4
.L_31:
        /*00b8*/ 	.byte	0x04, 0x36
        /*00ba*/ 	.short	(.L_33 - .L_32)
.L_32:
        /*00bc*/ 	.word	0x00000008
.L_33:


//--------------------- .nv.callgraph             --------------------------
	.section	.nv.callgraph,"",@"SHT_CUDA_CALLGRAPH"
	.align	4
	.sectionentsize	8
	.align		4
        /*0000*/ 	.word	0x00000000
	.align		4
        /*0004*/ 	.word	0xffffffff
	.align		4
        /*0008*/ 	.word	0x00000000
	.align		4
        /*000c*/ 	.word	0xfffffffe
	.align		4
        /*0010*/ 	.word	0x00000000
	.align		4
        /*0014*/ 	.word	0xfffffffd
	.align		4
        /*0018*/ 	.word	0x00000000
	.align		4
        /*001c*/ 	.word	0xfffffffc


//--------------------- .text.triton_poi_fused_add_cat_mul_relu_sigmoid_36 --------------------------
	.section	.text.triton_poi_fused_add_cat_mul_relu_sigmoid_36,"ax",@progbits
	.align	128
        .global         triton_poi_fused_add_cat_mul_relu_sigmoid_36
        .type           triton_poi_fused_add_cat_mul_relu_sigmoid_36,@function
        .size           triton_poi_fused_add_cat_mul_relu_sigmoid_36,(.L_x_1 - triton_poi_fused_add_cat_mul_relu_sigmoid_36)
        .other          triton_poi_fused_add_cat_mul_relu_sigmoid_36,@"STO_CUDA_ENTRY STV_DEFAULT"
triton_poi_fused_add_cat_mul_relu_sigmoid_36:
.text.triton_poi_fused_add_cat_mul_relu_sigmoid_36:
[----:B------:R-:W-:Y:S01]  /*0000*/  LDC R1, c[0x0][0x28] ;  /* 0x00000a00ff017b82 */ /* 0x000fe20000000800 */
[----:B------:R-:W1:Y:S07]  /*0010*/  S2R R0, SR_TID.X ;  /* 0x0000000000007919 */ /* 0x000e6e0000002100 */
[----:B------:R-:W2:Y:S01]  /*0020*/  LDC.64 R4, c[0x0][0x228] ;  /* 0x00008a00ff047b82 */ /* 0x000ea20000000a00 */
[----:B------:R-:W-:Y:S01]  /*0030*/  ULDC.64 UR4, c[0x0][0x208] ;  /* 0x0000820000047ab9 */ /* 0x000fe20000000a00 */
[----:B------:R-:W3:Y:S06]  /*0040*/  S2R R7, SR_CTAID.X ;  /* 0x0000000000077919 */ /* 0x000eec0000002500 */
[----:B------:R-:W4:Y:S08]  /*0050*/  LDC.64 R10, c[0x0][0x218] ;  /* 0x00008600ff0a7b82 */ /* 0x000f300000000a00 */
[----:B------:R-:W5:Y:S01]  /*0060*/  LDC.64 R8, c[0x0][0x210] ;  /* 0x00008400ff087b82 */ /* 0x000f620000000a00 */
[----:B-1----:R-:W-:-:S02]  /*0070*/  SHF.L.U32 R0, R0, 0x1, RZ ;  /* 0x0000000100007819 */ /* 0x002fc400000006ff */
[----:B---3--:R-:W-:Y:S02]  /*0080*/  SHF.R.S32.HI R3, RZ, 0x17, R7 ;  /* 0x00000017ff037819 */ /* 0x008fe40000011407 */
[----:B------:R-:W-:Y:S02]  /*0090*/  LOP3.LUT R0, R0, 0xfe, RZ, 0xc0, !PT ;  /* 0x000000fe00007812 */ /* 0x000fe400078ec0ff */
[----:B------:R-:W-:Y:S02]  /*00a0*/  SGXT R3, R3, 0x1 ;  /* 0x000000010303781a */ /* 0x000fe40000000200 */
[----:B------:R-:W-:Y:S02]  /*00b0*/  LEA R0, R7, R0, 0x8 ;  /* 0x0000000007007211 */ /* 0x000fe400078e40ff */
[----:B------:R-:W1:Y:S02]  /*00c0*/  LDC.64 R6, c[0x0][0x230] ;  /* 0x00008c00ff067b82 */ /* 0x000e640000000a00 */
[----:B------:R-:W-:-:S04]  /*00d0*/  LEA.HI R3, R3, R0, RZ, 0x4 ;  /* 0x0000000003037211 */ /* 0x000fc800078f20ff */
[----:B------:R-:W-:Y:S02]  /*00e0*/  SHF.R.S32.HI R13, RZ, 0x4, R3 ;  /* 0x00000004ff0d7819 */ /* 0x000fe40000011403 */
[----:B------:R-:W3:Y:S03]  /*00f0*/  LDC.64 R2, c[0x0][0x220] ;  /* 0x00008800ff027b82 */ /* 0x000ee60000000a00 */
[----:B--2---:R-:W-:-:S06]  /*0100*/  IMAD.WIDE R4, R13, 0x4, R4 ;  /* 0x000000040d047825 */ /* 0x004fcc00078e0204 */
[----:B------:R-:W2:Y:S01]  /*0110*/  LDG.E.EL R4, desc[UR4][R4.64] ;  /* 0x0000000404047981 */ /* 0x000ea2000c2e1900 */
[----:B----4-:R-:W-:-:S04]  /*0120*/  IMAD.WIDE R10, R13, 0x4, R10 ;  /* 0x000000040d0a7825 */ /* 0x010fc800078e020a */
[----:B-----5:R-:W-:Y:S02]  /*0130*/  IMAD.WIDE R8, R0, 0x4, R8 ;  /* 0x0000000400087825 */ /* 0x020fe400078e0208 */
[----:B------:R4:W5:Y:S04]  /*0140*/  LDG.E.EL R10, desc[UR4][R10.64] ;  /* 0x000000040a0a7981 */ /* 0x000968000c2e1900 */
[----:B------:R-:W5:Y:S01]  /*0150*/  LDG.E.64 R8, desc[UR4][R8.64] ;  /* 0x0000000408087981 */ /* 0x000f62000c1e1b00 */
[----:B---3--:R-:W-:-:S04]  /*0160*/  IMAD.WIDE R2, R13, 0x4, R2 ;  /* 0x000000040d027825 */ /* 0x008fc800078e0202 */
[----:B-1----:R-:W-:Y:S01]  /*0170*/  IMAD.WIDE R6, R0, 0x4, R6 ;  /* 0x0000000400067825 */ /* 0x002fe200078e0206 */
[----:B------:R1:W3:Y:S05]  /*0180*/  LDG.E.EL R12, desc[UR4][R2.64] ;  /* 0x00000004020c7981 */ /* 0x0002ea000c2e1900 */
[----:B------:R-:W3:Y:S01]  /*0190*/  LDG.E.64 R6, desc[UR4][R6.64] ;  /* 0x0000000406067981 */ /* 0x000ee2000c1e1b00 */
[----:B------:R-:W-:Y:S01]  /*01a0*/  HFMA2.MMA R15, -RZ, RZ, 1.625, 0 ;  /* 0x3e800000ff0f7435 */ /* 0x000fe200000001ff */
[----:B----4-:R-:W-:Y:S01]  /*01b0*/  SHF.R.S32.HI R11, RZ, 0x1f, R0 ;  /* 0x0000001fff0b7819 */ /* 0x010fe20000011400 */
[----:B-1----:R-:W1:Y:S03]  /*01c0*/  LDC.64 R2, c[0x0][0x240] ;  /* 0x00009000ff027b82 */ /* 0x002e660000000a00 */
[----:B------:R-:W-:Y:S01]  /*01d0*/  LEA.HI R11, R11, R0, RZ, 0xe ;  /* 0x000000000b0b7211 */ /* 0x000fe200078f70ff */
[----:B--2---:R-:W-:-:S04]  /*01e0*/  FADD R4, RZ, -R4 ;  /* 0x80000004ff047221 */ /* 0x004fc80000000000 */
[----:B------:R-:W-:-:S05]  /*01f0*/  FMUL R13, R4, 1.4426950216293334961 ;  /* 0x3fb8aa3b040d7820 */ /* 0x000fca0000400000 */
[----:B------:R-:W-:-:S13]  /*0200*/  FSETP.GEU.AND P0, PT, R13, -126, PT ;  /* 0xc2fc00000d00780b */ /* 0x000fda0003f0e000 */
[----:B------:R-:W-:-:S04]  /*0210*/  @!P0 FMUL R13, R13, 0.5 ;  /* 0x3f0000000d0d8820 */ /* 0x000fc80000400000 */
[----:B------:R-:W2:Y:S02]  /*0220*/  MUFU.EX2 R4, R13 ;  /* 0x0000000d00047308 */ /* 0x000ea40000000800 */
[----:B--2---:R-:W-:-:S04]  /*0230*/  @!P0 FMUL R4, R4, R4 ;  /* 0x0000000404048220 */ /* 0x004fc80000400000 */
[----:B------:R-:W-:Y:S02]  /*0240*/  FADD R14, R4, 1 ;  /* 0x3f800000040e7421 */ /* 0x000fe40000000000 */
[----:B------:R-:W2:Y:S03]  /*0250*/  LDC.64 R4, c[0x0][0x238] ;  /* 0x00008e00ff047b82 */ /* 0x000ea60000000a00 */
[----:B------:R-:W-:-:S13]  /*0260*/  FSETP.GT.AND P0, PT, R14, 8.50705917302346158658e+37, PT ;  /* 0x7e8000000e00780b */ /* 0x000fda0003f04000 */
[----:B------:R-:W-:-:S06]  /*0270*/  @P0 FMUL R14, R14, 0.25 ;  /* 0x3e8000000e0e0820 */ /* 0x000fcc0000400000 */
[----:B------:R-:W4:Y:S01]  /*0280*/  MUFU.RCP R14, R14 ;  /* 0x0000000e000e7308 */ /* 0x000f220000001000 */
[----:B------:R-:W-:Y:S01]  /*0290*/  FSEL R15, R15, 1, P0 ;  /* 0x3f8000000f0f7808 */ /* 0x000fe20000000000 */
[--C-:B-----5:R-:W-:Y:S01]  /*02a0*/  FADD R13, R8, -R10.reuse ;  /* 0x8000000a080d7221 */ /* 0x120fe20000000000 */
[----:B------:R-:W-:-:S03]  /*02b0*/  FADD R9, R9, -R10 ;  /* 0x8000000a09097221 */ /* 0x000fc60000000000 */
[C---:B---3--:R-:W-:Y:S01]  /*02c0*/  FMUL R13, R12.reuse, R13 ;  /* 0x0000000d0c0d7220 */ /* 0x048fe20000400000 */
[----:B------:R-:W-:Y:S01]  /*02d0*/  FMUL R12, R12, R9 ;  /* 0x000000090c0c7220 */ /* 0x000fe20000400000 */
[----:B------:R-:W-:Y:S02]  /*02e0*/  LOP3.LUT R9, R11, 0xffffc000, RZ, 0xc0, !PT ;  /* 0xffffc0000b097812 */ /* 0x000fe400078ec0ff */
[----:B------:R-:W-:Y:S01]  /*02f0*/  SHF.R.S32.HI R11, RZ, 0xe, R11 ;  /* 0x0000000eff0b7819 */ /* 0x000fe2000001140b */
[----:B----4-:R-:W-:-:S04]  /*0300*/  FMUL R15, R14, R15 ;  /* 0x0000000f0e0f7220 */ /* 0x010fc80000400000 */
[-C--:B------:R-:W-:Y:S01]  /*0310*/  FFMA R13, R13, R15.reuse, R6 ;  /* 0x0000000f0d0d7223 */ /* 0x080fe20000000006 */
[----:B------:R-:W-:Y:S01]  /*0320*/  FFMA R7, R12, R15, R7 ;  /* 0x0000000f0c077223 */ /* 0x000fe20000000007 */
[----:B------:R-:W-:-:S03]  /*0330*/  IADD3 R6, R0, -R9, RZ ;  /* 0x8000000900067210 */ /* 0x000fc60007ffe0ff */
[----:B------:R-:W-:Y:S02]  /*0340*/  FSETP.GEU.AND P0, PT, R13, RZ, PT ;  /* 0x000000ff0d00720b */ /* 0x000fe40003f0e000 */
[----:B------:R-:W-:Y:S01]  /*0350*/  FSETP.GEU.AND P1, PT, R7, RZ, PT ;  /* 0x000000ff0700720b */ /* 0x000fe20003f2e000 */
[----:B------:R-:W-:Y:S01]  /*0360*/  IMAD R11, R11, 0x4400, R6 ;  /* 0x000044000b0b7824 */ /* 0x000fe200078e0206 */
[----:B------:R-:W-:Y:S01]  /*0370*/  FSEL R6, R13, RZ, P0 ;  /* 0x000000ff0d067208 */ /* 0x000fe20000000000 */
[----:B--2---:R-:W-:Y:S01]  /*0380*/  IMAD.WIDE R4, R0, 0x4, R4 ;  /* 0x0000000400047825 */ /* 0x004fe200078e0204 */
[----:B------:R-:W-:-:S03]  /*0390*/  FSEL R7, R7, RZ, P1 ;  /* 0x000000ff07077208 */ /* 0x000fc60000800000 */
[----:B-1----:R-:W-:Y:S02]  /*03a0*/  IMAD.WIDE R2, R11, 0x4, R2 ;  /* 0x000000040b027825 */ /* 0x002fe400078e0202 */
[----:B------:R-:W-:Y:S04]  /*03b0*/  STG.E.64 desc[UR4][R4.64], R6 ;  /* 0x0000000604007986 */ /* 0x000fe8000c101b04 */
[----:B------:R-:W-:Y:S01]  /*03c0*/  STG.E.64 desc[UR4][R2.64], R6 ;  /* 0x0000000602007986 */ /* 0x000fe2000c101b04 */
[----:B------:R-:W-:Y:S05]  /*03d0*/  EXIT ;  /* 0x000000000000794d */ /* 0x000fea0003800000 */
.L_x_0:
[----:B------:R-:W-:-:S00]  /*03e0*/  BRA `(.L_x_0) ;  /* 0xfffffffc00fc7947 */ /* 0x000fc0000383ffff */
[----:B------:R-:W-:-:S00]  /*03f0*/  NOP ;  /* 0x0000000000007918 */ /* 0x000fc00000000000 */
        /* <DEDUP_REMOVED lines=8> */
.L_x_1:


//--------------------- .nv.constant0.triton_poi_fused_add_cat_mul_relu_sigmoid_36 --------------------------
	.section	.nv.constant0.triton_poi_fused_add_cat_mul_relu_sigmoid_36,"a",@progbits
	.sectionflags	@""
	.align	4
.nv.constant0.triton_poi_fused_add_cat_mul_relu_sigmoid_36:
	.zero		588
